//
// Generated by NVIDIA NVVM Compiler
//
// Compiler Build ID: CL-36424714
// Cuda compilation tools, release 13.0, V13.0.88
// Based on NVVM 20.0.0
//

.version 9.0
.target sm_100
.address_size 64

	// .globl	_Z7mysgemmiiiPKfS0_Pf

.visible .entry _Z7mysgemmiiiPKfS0_Pf(
	.param .u32 _Z7mysgemmiiiPKfS0_Pf_param_0,
	.param .u32 _Z7mysgemmiiiPKfS0_Pf_param_1,
	.param .u32 _Z7mysgemmiiiPKfS0_Pf_param_2,
	.param .u64 .ptr .align 1 _Z7mysgemmiiiPKfS0_Pf_param_3,
	.param .u64 .ptr .align 1 _Z7mysgemmiiiPKfS0_Pf_param_4,
	.param .u64 .ptr .align 1 _Z7mysgemmiiiPKfS0_Pf_param_5
)
{
	.reg .pred 	%p<13>;
	.reg .b32 	%r<41>;
	.reg .b32 	%f<68>;
	.reg .b64 	%rd<53>;

	ld.param.u32 	%r20, [_Z7mysgemmiiiPKfS0_Pf_param_0];
	ld.param.u32 	%r18, [_Z7mysgemmiiiPKfS0_Pf_param_1];
	ld.param.u32 	%r19, [_Z7mysgemmiiiPKfS0_Pf_param_2];
	ld.param.u64 	%rd7, [_Z7mysgemmiiiPKfS0_Pf_param_3];
	ld.param.u64 	%rd8, [_Z7mysgemmiiiPKfS0_Pf_param_4];
	ld.param.u64 	%rd6, [_Z7mysgemmiiiPKfS0_Pf_param_5];
	cvta.to.global.u64 	%rd1, %rd8;
	cvta.to.global.u64 	%rd2, %rd7;
	mov.u32 	%r21, %tid.y;
	mov.u32 	%r22, %ctaid.y;
	mov.u32 	%r23, %ntid.y;
	mad.lo.s32 	%r1, %r22, %r23, %r21;
	mov.u32 	%r24, %tid.x;
	mov.u32 	%r25, %ctaid.x;
	mov.u32 	%r26, %ntid.x;
	mad.lo.s32 	%r2, %r25, %r26, %r24;
	setp.ge.s32 	%p1, %r1, %r20;
	setp.ge.s32 	%p2, %r2, %r18;
	or.pred  	%p3, %p1, %p2;
	@%p3 bra 	$L__BB0_14;
	setp.lt.s32 	%p4, %r19, 1;
	mov.f32 	%f67, 0f00000000;
	@%p4 bra 	$L__BB0_13;
	mul.lo.s32 	%r3, %r19, %r1;
	and.b32  	%r4, %r19, 7;
	setp.lt.u32 	%p5, %r19, 8;
	mov.f32 	%f67, 0f00000000;
	mov.b32 	%r39, 0;
	@%p5 bra 	$L__BB0_5;
	and.b32  	%r39, %r19, 2147483640;
	neg.s32 	%r37, %r39;
	shl.b32 	%r7, %r18, 3;
	mul.wide.u32 	%rd9, %r3, 4;
	add.s64 	%rd10, %rd9, %rd2;
	add.s64 	%rd52, %rd10, 16;
	mov.f32 	%f67, 0f00000000;
	mul.wide.s32 	%rd13, %r18, 4;
	mov.u32 	%r36, %r2;
$L__BB0_4:
	.pragma "nounroll";
	ld.global.f32 	%f17, [%rd52+-16];
	mul.wide.s32 	%rd11, %r36, 4;
	add.s64 	%rd12, %rd1, %rd11;
	ld.global.f32 	%f18, [%rd12];
	fma.rn.f32 	%f19, %f17, %f18, %f67;
	ld.global.f32 	%f20, [%rd52+-12];
	add.s64 	%rd14, %rd12, %rd13;
	ld.global.f32 	%f21, [%rd14];
	fma.rn.f32 	%f22, %f20, %f21, %f19;
	ld.global.f32 	%f23, [%rd52+-8];
	add.s64 	%rd15, %rd14, %rd13;
	ld.global.f32 	%f24, [%rd15];
	fma.rn.f32 	%f25, %f23, %f24, %f22;
	ld.global.f32 	%f26, [%rd52+-4];
	add.s64 	%rd16, %rd15, %rd13;
	ld.global.f32 	%f27, [%rd16];
	fma.rn.f32 	%f28, %f26, %f27, %f25;
	ld.global.f32 	%f29, [%rd52];
	add.s64 	%rd17, %rd16, %rd13;
	ld.global.f32 	%f30, [%rd17];
	fma.rn.f32 	%f31, %f29, %f30, %f28;
	ld.global.f32 	%f32, [%rd52+4];
	add.s64 	%rd18, %rd17, %rd13;
	ld.global.f32 	%f33, [%rd18];
	fma.rn.f32 	%f34, %f32, %f33, %f31;
	ld.global.f32 	%f35, [%rd52+8];
	add.s64 	%rd19, %rd18, %rd13;
	ld.global.f32 	%f36, [%rd19];
	fma.rn.f32 	%f37, %f35, %f36, %f34;
	ld.global.f32 	%f38, [%rd52+12];
	add.s64 	%rd20, %rd19, %rd13;
	ld.global.f32 	%f39, [%rd20];
	fma.rn.f32 	%f67, %f38, %f39, %f37;
	add.s32 	%r37, %r37, 8;
	add.s32 	%r36, %r36, %r7;
	add.s64 	%rd52, %rd52, 32;
	setp.ne.s32 	%p6, %r37, 0;
	@%p6 bra 	$L__BB0_4;
$L__BB0_5:
	setp.eq.s32 	%p7, %r4, 0;
	@%p7 bra 	$L__BB0_13;
	and.b32  	%r13, %r19, 3;
	setp.lt.u32 	%p8, %r4, 4;
	@%p8 bra 	$L__BB0_8;
	add.s32 	%r28, %r39, %r3;
	mul.wide.u32 	%rd21, %r28, 4;
	add.s64 	%rd22, %rd2, %rd21;
	ld.global.f32 	%f41, [%rd22];
	mad.lo.s32 	%r29, %r39, %r18, %r2;
	mul.wide.s32 	%rd23, %r29, 4;
	add.s64 	%rd24, %rd1, %rd23;
	ld.global.f32 	%f42, [%rd24];
	fma.rn.f32 	%f43, %f41, %f42, %f67;
	cvt.u64.u32 	%rd25, %r3;
	cvt.u64.u32 	%rd26, %r39;
	add.s64 	%rd27, %rd26, %rd25;
	shl.b64 	%rd28, %rd27, 2;
	add.s64 	%rd29, %rd2, %rd28;
	ld.global.f32 	%f44, [%rd29+4];
	mul.wide.s32 	%rd30, %r18, 4;
	add.s64 	%rd31, %rd24, %rd30;
	ld.global.f32 	%f45, [%rd31];
	fma.rn.f32 	%f46, %f44, %f45, %f43;
	ld.global.f32 	%f47, [%rd29+8];
	add.s64 	%rd32, %rd31, %rd30;
	ld.global.f32 	%f48, [%rd32];
	fma.rn.f32 	%f49, %f47, %f48, %f46;
	ld.global.f32 	%f50, [%rd29+12];
	add.s64 	%rd33, %rd32, %rd30;
	ld.global.f32 	%f51, [%rd33];
	fma.rn.f32 	%f67, %f50, %f51, %f49;
	add.s32 	%r39, %r39, 4;
$L__BB0_8:
	setp.eq.s32 	%p9, %r13, 0;
	@%p9 bra 	$L__BB0_13;
	setp.eq.s32 	%p10, %r13, 1;
	@%p10 bra 	$L__BB0_11;
	add.s32 	%r30, %r39, %r3;
	mul.wide.u32 	%rd34, %r30, 4;
	add.s64 	%rd35, %rd2, %rd34;
	ld.global.f32 	%f53, [%rd35];
	mad.lo.s32 	%r31, %r39, %r18, %r2;
	mul.wide.s32 	%rd36, %r31, 4;
	add.s64 	%rd37, %rd1, %rd36;
	ld.global.f32 	%f54, [%rd37];
	fma.rn.f32 	%f55, %f53, %f54, %f67;
	cvt.u64.u32 	%rd38, %r3;
	cvt.u64.u32 	%rd39, %r39;
	add.s64 	%rd40, %rd39, %rd38;
	shl.b64 	%rd41, %rd40, 2;
	add.s64 	%rd42, %rd2, %rd41;
	ld.global.f32 	%f56, [%rd42+4];
	mul.wide.s32 	%rd43, %r18, 4;
	add.s64 	%rd44, %rd37, %rd43;
	ld.global.f32 	%f57, [%rd44];
	fma.rn.f32 	%f67, %f56, %f57, %f55;
	add.s32 	%r39, %r39, 2;
$L__BB0_11:
	and.b32  	%r32, %r19, 1;
	setp.eq.b32 	%p11, %r32, 1;
	not.pred 	%p12, %p11;
	@%p12 bra 	$L__BB0_13;
	add.s32 	%r33, %r39, %r3;
	mul.wide.u32 	%rd45, %r33, 4;
	add.s64 	%rd46, %rd2, %rd45;
	ld.global.f32 	%f58, [%rd46];
	mad.lo.s32 	%r34, %r39, %r18, %r2;
	mul.wide.s32 	%rd47, %r34, 4;
	add.s64 	%rd48, %rd1, %rd47;
	ld.global.f32 	%f59, [%rd48];
	fma.rn.f32 	%f67, %f58, %f59, %f67;
$L__BB0_13:
	mad.lo.s32 	%r35, %r18, %r1, %r2;
	cvta.to.global.u64 	%rd49, %rd6;
	mul.wide.s32 	%rd50, %r35, 4;
	add.s64 	%rd51, %rd49, %rd50;
	st.global.f32 	[%rd51], %f67;
$L__BB0_14:
	ret;

}


// ===== COMPILED SASS (sm_100) =====

	.target	sm_100

	.elftype	@"ET_EXEC"


//--------------------- .note.nv.tkinfo           --------------------------
	.section	.note.nv.tkinfo,"",@"SHT_NOTE"
	.sectionflags	@"SHF_NOTE_NV_TKINFO"
	.tkinfo
        /*0018*/ 	.word	0x00000002
        /*0030*/ 	.string	""
        /*0030*/ 	.string	"ptxas"
        /*0030*/ 	.string	"Cuda compilation tools, release 13.0, V13.0.88"
        /*0030*/ 	.string	"Build cuda_13.0.r13.0/compiler.36424714_0"
        /*0030*/ 	.string	"-arch sm_100 -m 64 "



//--------------------- .note.nv.cuinfo           --------------------------
	.section	.note.nv.cuinfo,"",@"SHT_NOTE"
	.sectionflags	@"SHF_NOTE_NV_CUINFO"
        /*0018*/ 	.short	0x0002
        /*001a*/ 	.short	0x0064
        /*001c*/ 	.short	0x0082
	.zero		2


//--------------------- .nv.info                  --------------------------
	.section	.nv.info,"",@"SHT_CUDA_INFO"
	.align	4


	//----- nvinfo : EIATTR_REGCOUNT
	.align		4
        /*0000*/ 	.byte	0x04, 0x2f
        /*0002*/ 	.short	(.L_1 - .L_0)
	.align		4
.L_0:
        /*0004*/ 	.word	index@(_Z7mysgemmiiiPKfS0_Pf)
        /*0008*/ 	.word	0x00000020


	//----- nvinfo : EIATTR_FRAME_SIZE
	.align		4
.L_1:
        /*000c*/ 	.byte	0x04, 0x11
        /*000e*/ 	.short	(.L_3 - .L_2)
	.align		4
.L_2:
        /*0010*/ 	.word	index@(_Z7mysgemmiiiPKfS0_Pf)
        /*0014*/ 	.word	0x00000000


	//----- nvinfo : EIATTR_MIN_STACK_SIZE
	.align		4
.L_3:
        /*0018*/ 	.byte	0x04, 0x12
        /*001a*/ 	.short	(.L_5 - .L_4)
	.align		4
.L_4:
        /*001c*/ 	.word	index@(_Z7mysgemmiiiPKfS0_Pf)
        /*0020*/ 	.word	0x00000000
.L_5:


//--------------------- .nv.compat                --------------------------
	.section	.nv.compat,"",@"SHT_CUDA_COMPAT_INFO"
	.align	4
        /*0000*/ 	.byte	0x02, 0x09, 0x00, 0x00, 0x02, 0x02, 0x01, 0x00, 0x02, 0x05, 0x05, 0x00, 0x03, 0x07, 0x01, 0x01
        /*0010*/ 	.byte	0x02, 0x03, 0x00, 0x00, 0x02, 0x06, 0x01, 0x00, 0x04, 0x0b, 0x08, 0x00, 0x09, 0x00, 0x00, 0x00
        /*0020*/ 	.byte	0x00, 0x00, 0x00, 0x00


//--------------------- .nv.info._Z7mysgemmiiiPKfS0_Pf --------------------------
	.section	.nv.info._Z7mysgemmiiiPKfS0_Pf,"",@"SHT_CUDA_INFO"
	.sectionflags	@""
	.align	4


	//----- nvinfo : EIATTR_CUDA_API_VERSION
	.align		4
        /*0000*/ 	.byte	0x04, 0x37
        /*0002*/ 	.short	(.L_7 - .L_6)
.L_6:
        /*0004*/ 	.word	0x00000082


	//----- nvinfo : EIATTR_KPARAM_INFO
	.align		4
.L_7:
        /*0008*/ 	.byte	0x04, 0x17
        /*000a*/ 	.short	(.L_9 - .L_8)
.L_8:
        /*000c*/ 	.word	0x00000000
        /*0010*/ 	.short	0x0005
        /*0012*/ 	.short	0x0020
        /*0014*/ 	.byte	0x00, 0xf5, 0x21, 0x00


	//----- nvinfo : EIATTR_KPARAM_INFO
	.align		4
.L_9:
        /*0018*/ 	.byte	0x04, 0x17
        /*001a*/ 	.short	(.L_11 - .L_10)
.L_10:
        /*001c*/ 	.word	0x00000000
        /*0020*/ 	.short	0x0004
        /*0022*/ 	.short	0x0018
        /*0024*/ 	.byte	0x00, 0xf5, 0x21, 0x00


	//----- nvinfo : EIATTR_KPARAM_INFO
	.align		4
.L_11:
        /*0028*/ 	.byte	0x04, 0x17
        /*002a*/ 	.short	(.L_13 - .L_12)
.L_12:
        /*002c*/ 	.word	0x00000000
        /*0030*/ 	.short	0x0003
        /*0032*/ 	.short	0x0010
        /*0034*/ 	.byte	0x00, 0xf5, 0x21, 0x00


	//----- nvinfo : EIATTR_KPARAM_INFO
	.align		4
.L_13:
        /*0038*/ 	.byte	0x04, 0x17
        /*003a*/ 	.short	(.L_15 - .L_14)
.L_14:
        /*003c*/ 	.word	0x00000000
        /*0040*/ 	.short	0x0002
        /*0042*/ 	.short	0x0008
        /*0044*/ 	.byte	0x00, 0xf0, 0x11, 0x00


	//----- nvinfo : EIATTR_KPARAM_INFO
	.align		4
.L_15:
        /*0048*/ 	.byte	0x04, 0x17
        /*004a*/ 	.short	(.L_17 - .L_16)
.L_16:
        /*004c*/ 	.word	0x00000000
        /*0050*/ 	.short	0x0001
        /*0052*/ 	.short	0x0004
        /*0054*/ 	.byte	0x00, 0xf0, 0x11, 0x00


	//----- nvinfo : EIATTR_KPARAM_INFO
	.align		4
.L_17:
        /*0058*/ 	.byte	0x04, 0x17
        /*005a*/ 	.short	(.L_19 - .L_18)
.L_18:
        /*005c*/ 	.word	0x00000000
        /*0060*/ 	.short	0x0000
        /*0062*/ 	.short	0x0000
        /*0064*/ 	.byte	0x00, 0xf0, 0x11, 0x00


	//----- nvinfo : EIATTR_SPARSE_MMA_MASK
	.align		4
.L_19:
        /*0068*/ 	.byte	0x03, 0x50
        /*006a*/ 	.short	0x0000


	//----- nvinfo : EIATTR_MAXREG_COUNT
	.align		4
        /*006c*/ 	.byte	0x03, 0x1b
        /*006e*/ 	.short	0x00ff


	//----- nvinfo : EIATTR_MERCURY_ISA_VERSION
	.align		4
        /*0070*/ 	.byte	0x03, 0x5f
        /*0072*/ 	.short	0x0101


	//----- nvinfo : EIATTR_VRC_CTA_INIT_COUNT
	.align		4
        /*0074*/ 	.byte	0x02, 0x4a
	.zero		1
	.zero		1


	//----- nvinfo : EIATTR_EXIT_INSTR_OFFSETS
	.align		4
        /*0078*/ 	.byte	0x04, 0x1c
        /*007a*/ 	.short	(.L_21 - .L_20)


	//   ....[0]....
.L_20:
        /*007c*/ 	.word	0x000000c0


	//   ....[1]....
        /*0080*/ 	.word	0x000008e0


	//----- nvinfo : EIATTR_CBANK_PARAM_SIZE
	.align		4
.L_21:
        /*0084*/ 	.byte	0x03, 0x19
        /*0086*/ 	.short	0x0028


	//----- nvinfo : EIATTR_PARAM_CBANK
	.align		4
        /*0088*/ 	.byte	0x04, 0x0a
        /*008a*/ 	.short	(.L_23 - .L_22)
	.align		4
.L_22:
        /*008c*/ 	.word	index@(.nv.constant0._Z7mysgemmiiiPKfS0_Pf)
        /*0090*/ 	.short	0x0380
        /*0092*/ 	.short	0x0028


	//----- nvinfo : EIATTR_SW_WAR
	.align		4
.L_23:
        /*0094*/ 	.byte	0x04, 0x36
        /*0096*/ 	.short	(.L_25 - .L_24)
.L_24:
        /*0098*/ 	.word	0x00000008
.L_25:


//--------------------- .nv.callgraph             --------------------------
	.section	.nv.callgraph,"",@"SHT_CUDA_CALLGRAPH"
	.align	4
	.sectionentsize	8
	.align		4
        /*0000*/ 	.word	0x00000000
	.align		4
        /*0004*/ 	.word	0xffffffff
	.align		4
        /*0008*/ 	.word	0x00000000
	.align		4
        /*000c*/ 	.word	0xfffffffe
	.align		4
        /*0010*/ 	.word	0x00000000
	.align		4
        /*0014*/ 	.word	0xfffffffd
	.align		4
        /*0018*/ 	.word	0x00000000
	.align		4
        /*001c*/ 	.word	0xfffffffc


//--------------------- .text._Z7mysgemmiiiPKfS0_Pf --------------------------
	.section	.text._Z7mysgemmiiiPKfS0_Pf,"ax",@progbits
	.align	128
        .global         _Z7mysgemmiiiPKfS0_Pf
        .type           _Z7mysgemmiiiPKfS0_Pf,@function
        .size           _Z7mysgemmiiiPKfS0_Pf,(.L_x_5 - _Z7mysgemmiiiPKfS0_Pf)
        .other          _Z7mysgemmiiiPKfS0_Pf,@"STO_CUDA_ENTRY STV_DEFAULT"
_Z7mysgemmiiiPKfS0_Pf:
.text._Z7mysgemmiiiPKfS0_Pf:
[----:B------:R-:W-:Y:S01]  /*0000*/  LDC R1, c[0x0][0x37c] ;  /* 0x0000df00ff017b82 */ /* 0x000fe20000000800 */
[----:B------:R-:W0:Y:S07]  /*0010*/  S2R R0, SR_TID.X ;  /* 0x0000000000007919 */ /* 0x000e2e0000002100 */
[----:B------:R-:W1:Y:S01]  /*0020*/  LDC R4, c[0x0][0x364] ;  /* 0x0000d900ff047b82 */ /* 0x000e620000000800 */
[----:B------:R-:W1:Y:S07]  /*0030*/  S2R R19, SR_TID.Y ;  /* 0x0000000000137919 */ /* 0x000e6e0000002200 */
[----:B------:R-:W0:Y:S08]  /*0040*/  S2UR UR5, SR_CTAID.X ;  /* 0x00000000000579c3 */ /* 0x000e300000002500 */
[----:B------:R-:W0:Y:S08]  /*0050*/  LDC R5, c[0x0][0x360] ;  /* 0x0000d800ff057b82 */ /* 0x000e300000000800 */
[----:B------:R-:W1:Y:S08]  /*0060*/  S2UR UR4, SR_CTAID.Y ;  /* 0x00000000000479c3 */ /* 0x000e700000002600 */
[----:B------:R-:W2:Y:S01]  /*0070*/  LDC.64 R2, c[0x0][0x380] ;  /* 0x0000e000ff027b82 */ /* 0x000ea20000000a00 */
[----:B0-----:R-:W-:-:S02]  /*0080*/  IMAD R0, R5, UR5, R0 ;  /* 0x0000000505007c24 */ /* 0x001fc4000f8e0200 */
[----:B-1----:R-:W-:-:S03]  /*0090*/  IMAD R19, R4, UR4, R19 ;  /* 0x0000000404137c24 */ /* 0x002fc6000f8e0213 */
[----:B--2---:R-:W-:-:S04]  /*00a0*/  ISETP.GE.AND P0, PT, R0, R3, PT ;  /* 0x000000030000720c */ /* 0x004fc80003f06270 */
[----:B------:R-:W-:-:S13]  /*00b0*/  ISETP.GE.OR P0, PT, R19, R2, P0 ;  /* 0x000000021300720c */ /* 0x000fda0000706670 */
[----:B------:R-:W-:Y:S05]  /*00c0*/  @P0 EXIT ;  /* 0x000000000000094d */ /* 0x000fea0003800000 */
[----:B------:R-:W0:Y:S01]  /*00d0*/  LDC R2, c[0x0][0x388] ;  /* 0x0000e200ff027b82 */ /* 0x000e220000000800 */
[----:B------:R-:W1:Y:S01]  /*00e0*/  LDCU.64 UR4, c[0x0][0x358] ;  /* 0x00006b00ff0477ac */ /* 0x000e620008000a00 */
[----:B------:R-:W-:Y:S01]  /*00f0*/  HFMA2 R24, -RZ, RZ, 0, 0 ;  /* 0x00000000ff187431 */ /* 0x000fe200000001ff */
[----:B0-----:R-:W-:-:S13]  /*0100*/  ISETP.GE.AND P0, PT, R2, 0x1, PT ;  /* 0x000000010200780c */ /* 0x001fda0003f06270 */
[----:B-1----:R-:W-:Y:S05]  /*0110*/  @!P0 BRA `(.L_x_0) ;  /* 0x0000000400e08947 */ /* 0x002fea0003800000 */
[C---:B------:R-:W-:Y:S01]  /*0120*/  ISETP.GE.U32.AND P1, PT, R2.reuse, 0x8, PT ;  /* 0x000000080200780c */ /* 0x040fe20003f26070 */
[----:B------:R-:W-:Y:S01]  /*0130*/  IMAD R20, R19, R2, RZ ;  /* 0x0000000213147224 */ /* 0x000fe200078e02ff */
[----:B------:R-:W-:Y:S02]  /*0140*/  LOP3.LUT R27, R2, 0x7, RZ, 0xc0, !PT ;  /* 0x00000007021b7812 */ /* 0x000fe400078ec0ff */
[----:B------:R-:W-:Y:S02]  /*0150*/  MOV R24, RZ ;  /* 0x000000ff00187202 */ /* 0x000fe40000000f00 */
[----:B------:R-:W-:Y:S02]  /*0160*/  ISETP.NE.AND P0, PT, R27, RZ, PT ;  /* 0x000000ff1b00720c */ /* 0x000fe40003f05270 */
[----:B------:R-:W-:-:S05]  /*0170*/  MOV R21, RZ ;  /* 0x000000ff00157202 */ /* 0x000fca0000000f00 */
[----:B------:R-:W-:Y:S06]  /*0180*/  @!P1 BRA `(.L_x_1) ;  /* 0x0000000000c49947 */ /* 0x000fec0003800000 */
[----:B------:R-:W0:Y:S01]  /*0190*/  LDC.64 R4, c[0x0][0x390] ;  /* 0x0000e400ff047b82 */ /* 0x000e220000000a00 */
[----:B------:R-:W-:Y:S02]  /*01a0*/  LOP3.LUT R21, R2, 0x7ffffff8, RZ, 0xc0, !PT ;  /* 0x7ffffff802157812 */ /* 0x000fe400078ec0ff */
[----:B------:R-:W-:Y:S02]  /*01b0*/  MOV R24, RZ ;  /* 0x000000ff00187202 */ /* 0x000fe40000000f00 */
[----:B------:R-:W-:Y:S02]  /*01c0*/  MOV R18, R0 ;  /* 0x0000000000127202 */ /* 0x000fe40000000f00 */
[----:B------:R-:W-:Y:S01]  /*01d0*/  IADD3 R22, PT, PT, -R21, RZ, RZ ;  /* 0x000000ff15167210 */ /* 0x000fe20007ffe1ff */
[----:B0-----:R-:W-:-:S03]  /*01e0*/  IMAD.WIDE.U32 R4, R20, 0x4, R4 ;  /* 0x0000000414047825 */ /* 0x001fc600078e0004 */
[----:B------:R-:W-:-:S04]  /*01f0*/  IADD3 R6, P1, PT, R4, 0x10, RZ ;  /* 0x0000001004067810 */ /* 0x000fc80007f3e0ff */
[----:B------:R-:W-:-:S09]  /*0200*/  IADD3.X R7, PT, PT, RZ, R5, RZ, P1, !PT ;  /* 0x00000005ff077210 */ /* 0x000fd20000ffe4ff */
.L_x_2:
[----:B------:R-:W0:Y:S01]  /*0210*/  LDC.64 R16, c[0x0][0x398] ;  /* 0x0000e600ff107b82 */ /* 0x000e220000000a00 */
[----:B------:R-:W-:Y:S02]  /*0220*/  MOV R4, R6 ;  /* 0x0000000600047202 */ /* 0x000fe40000000f00 */
[----:B------:R-:W-:-:S05]  /*0230*/  MOV R5, R7 ;  /* 0x0000000700057202 */ /* 0x000fca0000000f00 */
[----:B------:R-:W2:Y:S04]  /*0240*/  LDG.E R25, desc[UR4][R4.64+-0x10] ;  /* 0xfffff00404197981 */ /* 0x000ea8000c1e1900 */
[----:B------:R-:W3:Y:S04]  /*0250*/  LDG.E R23, desc[UR4][R4.64+-0xc] ;  /* 0xfffff40404177981 */ /* 0x000ee8000c1e1900 */
[----:B------:R-:W4:Y:S04]  /*0260*/  LDG.E R29, desc[UR4][R4.64+-0x8] ;  /* 0xfffff804041d7981 */ /* 0x000f28000c1e1900 */
[----:B------:R-:W5:Y:S01]  /*0270*/  LDG.E R28, desc[UR4][R4.64+-0x4] ;  /* 0xfffffc04041c7981 */ /* 0x000f62000c1e1900 */
[----:B0-----:R-:W-:-:S05]  /*0280*/  IMAD.WIDE R16, R18, 0x4, R16 ;  /* 0x0000000412107825 */ /* 0x001fca00078e0210 */
[----:B------:R0:W2:Y:S01]  /*0290*/  LDG.E R26, desc[UR4][R16.64] ;  /* 0x00000004101a7981 */ /* 0x0000a2000c1e1900 */
[----:B------:R-:W-:-:S04]  /*02a0*/  IMAD.WIDE R14, R3, 0x4, R16 ;  /* 0x00000004030e7825 */ /* 0x000fc800078e0210 */
[C---:B------:R-:W-:Y:S02]  /*02b0*/  IMAD.WIDE R6, R3.reuse, 0x4, R14 ;  /* 0x0000000403067825 */ /* 0x040fe400078e020e */
[----:B------:R-:W3:Y:S02]  /*02c0*/  LDG.E R14, desc[UR4][R14.64] ;  /* 0x000000040e0e7981 */ /* 0x000ee4000c1e1900 */
[C---:B------:R-:W-:Y:S02]  /*02d0*/  IMAD.WIDE R10, R3.reuse, 0x4, R6 ;  /* 0x00000004030a7825 */ /* 0x040fe400078e0206 */
[----:B------:R-:W4:Y:S02]  /*02e0*/  LDG.E R6, desc[UR4][R6.64] ;  /* 0x0000000406067981 */ /* 0x000f24000c1e1900 */
[C---:B------:R-:W-:Y:S02]  /*02f0*/  IMAD.WIDE R8, R3.reuse, 0x4, R10 ;  /* 0x0000000403087825 */ /* 0x040fe400078e020a */
[----:B------:R-:W5:Y:S02]  /*0300*/  LDG.E R10, desc[UR4][R10.64] ;  /* 0x000000040a0a7981 */ /* 0x000f64000c1e1900 */
[----:B------:R-:W-:-:S02]  /*0310*/  IMAD.WIDE R12, R3, 0x4, R8 ;  /* 0x00000004030c7825 */ /* 0x000fc400078e0208 */
[----:B------:R-:W5:Y:S04]  /*0320*/  LDG.E R7, desc[UR4][R4.64] ;  /* 0x0000000404077981 */ /* 0x000f68000c1e1900 */
[----:B------:R-:W5:Y:S01]  /*0330*/  LDG.E R8, desc[UR4][R8.64] ;  /* 0x0000000408087981 */ /* 0x000f62000c1e1900 */
[----:B0-----:R-:W-:-:S03]  /*0340*/  IMAD.WIDE R16, R3, 0x4, R12 ;  /* 0x0000000403107825 */ /* 0x001fc600078e020c */
[----:B------:R-:W5:Y:S04]  /*0350*/  LDG.E R12, desc[UR4][R12.64] ;  /* 0x000000040c0c7981 */ /* 0x000f68000c1e1900 */
[----:B------:R-:W5:Y:S04]  /*0360*/  LDG.E R15, desc[UR4][R16.64] ;  /* 0x00000004100f7981 */ /* 0x000f68000c1e1900 */
[----:B------:R-:W5:Y:S04]  /*0370*/  LDG.E R9, desc[UR4][R4.64+0x4] ;  /* 0x0000040404097981 */ /* 0x000f68000c1e1900 */
[----:B------:R-:W5:Y:S01]  /*0380*/  LDG.E R11, desc[UR4][R4.64+0xc] ;  /* 0x00000c04040b7981 */ /* 0x000f62000c1e1900 */
[----:B--2---:R-:W-:Y:S01]  /*0390*/  FFMA R26, R25, R26, R24 ;  /* 0x0000001a191a7223 */ /* 0x004fe20000000018 */
[----:B------:R-:W-:-:S02]  /*03a0*/  IMAD.WIDE R24, R3, 0x4, R16 ;  /* 0x0000000403187825 */ /* 0x000fc400078e0210 */
[----:B------:R-:W2:Y:S04]  /*03b0*/  LDG.E R16, desc[UR4][R4.64+0x8] ;  /* 0x0000080404107981 */ /* 0x000ea8000c1e1900 */
[----:B------:R-:W2:Y:S01]  /*03c0*/  LDG.E R24, desc[UR4][R24.64] ;  /* 0x0000000418187981 */ /* 0x000ea2000c1e1900 */
[----:B---3--:R-:W-:Y:S01]  /*03d0*/  FFMA R14, R23, R14, R26 ;  /* 0x0000000e170e7223 */ /* 0x008fe2000000001a */
[----:B------:R-:W-:-:S03]  /*03e0*/  IADD3 R22, PT, PT, R22, 0x8, RZ ;  /* 0x0000000816167810 */ /* 0x000fc60007ffe0ff */
[----:B----4-:R-:W-:Y:S01]  /*03f0*/  FFMA R29, R29, R6, R14 ;  /* 0x000000061d1d7223 */ /* 0x010fe2000000000e */
[----:B------:R-:W-:-:S03]  /*0400*/  ISETP.NE.AND P1, PT, R22, RZ, PT ;  /* 0x000000ff1600720c */ /* 0x000fc60003f25270 */
[----:B-----5:R-:W-:Y:S01]  /*0410*/  FFMA R10, R28, R10, R29 ;  /* 0x0000000a1c0a7223 */ /* 0x020fe2000000001d */
[----:B------:R-:W-:-:S03]  /*0420*/  IADD3 R6, P2, PT, R4, 0x20, RZ ;  /* 0x0000002004067810 */ /* 0x000fc60007f5e0ff */
[----:B------:R-:W-:Y:S01]  /*0430*/  FFMA R8, R7, R8, R10 ;  /* 0x0000000807087223 */ /* 0x000fe2000000000a */
[----:B------:R-:W-:Y:S02]  /*0440*/  IADD3.X R7, PT, PT, RZ, R5, RZ, P2, !PT ;  /* 0x00000005ff077210 */ /* 0x000fe400017fe4ff */
[----:B------:R-:W-:Y:S01]  /*0450*/  LEA R18, R3, R18, 0x3 ;  /* 0x0000001203127211 */ /* 0x000fe200078e18ff */
[----:B------:R-:W-:-:S04]  /*0460*/  FFMA R9, R9, R12, R8 ;  /* 0x0000000c09097223 */ /* 0x000fc80000000008 */
[----:B--2---:R-:W-:-:S04]  /*0470*/  FFMA R16, R16, R15, R9 ;  /* 0x0000000f10107223 */ /* 0x004fc80000000009 */
[----:B------:R-:W-:Y:S01]  /*0480*/  FFMA R24, R11, R24, R16 ;  /* 0x000000180b187223 */ /* 0x000fe20000000010 */
[----:B------:R-:W-:Y:S06]  /*0490*/  @P1 BRA `(.L_x_2) ;  /* 0xfffffffc005c1947 */ /* 0x000fec000383ffff */
.L_x_1:
[----:B------:R-:W-:Y:S05]  /*04a0*/  @!P0 BRA `(.L_x_0) ;  /* 0x0000000000fc8947 */ /* 0x000fea0003800000 */
[----:B------:R-:W-:Y:S02]  /*04b0*/  ISETP.GE.U32.AND P1, PT, R27, 0x4, PT ;  /* 0x000000041b00780c */ /* 0x000fe40003f26070 */
[----:B------:R-:W-:-:S04]  /*04c0*/  LOP3.LUT R16, R2, 0x3, RZ, 0xc0, !PT ;  /* 0x0000000302107812 */ /* 0x000fc800078ec0ff */
[----:B------:R-:W-:-:S07]  /*04d0*/  ISETP.NE.AND P0, PT, R16, RZ, PT ;  /* 0x000000ff1000720c */ /* 0x000fce0003f05270 */
[----:B------:R-:W-:Y:S06]  /*04e0*/  @!P1 BRA `(.L_x_3) ;  /* 0x00000000006c9947 */ /* 0x000fec0003800000 */
[----:B------:R-:W0:Y:S01]  /*04f0*/  LDC.64 R6, c[0x0][0x398] ;  /* 0x0000e600ff067b82 */ /* 0x000e220000000a00 */
[----:B------:R-:W1:Y:S01]  /*0500*/  LDCU.64 UR6, c[0x0][0x390] ;  /* 0x00007200ff0677ac */ /* 0x000e620008000a00 */
[----:B------:R-:W-:Y:S01]  /*0510*/  IMAD R9, R21, R3, R0 ;  /* 0x0000000315097224 */ /* 0x000fe200078e0200 */
[CC--:B------:R-:W-:Y:S02]  /*0520*/  IADD3 R5, PT, PT, R20.reuse, R21.reuse, RZ ;  /* 0x0000001514057210 */ /* 0x0c0fe40007ffe0ff */
[----:B------:R-:W-:-:S03]  /*0530*/  IADD3 R10, P1, PT, R20, R21, RZ ;  /* 0x00000015140a7210 */ /* 0x000fc60007f3e0ff */
[----:B------:R-:W2:Y:S01]  /*0540*/  LDC.64 R14, c[0x0][0x390] ;  /* 0x0000e400ff0e7b82 */ /* 0x000ea20000000a00 */
[----:B0-----:R-:W-:-:S04]  /*0550*/  IMAD.WIDE R6, R9, 0x4, R6 ;  /* 0x0000000409067825 */ /* 0x001fc800078e0206 */
[----:B------:R-:W-:Y:S02]  /*0560*/  IMAD.WIDE R8, R3, 0x4, R6 ;  /* 0x0000000403087825 */ /* 0x000fe400078e0206 */
[----:B------:R-:W3:Y:S02]  /*0570*/  LDG.E R6, desc[UR4][R6.64] ;  /* 0x0000000406067981 */ /* 0x000ee4000c1e1900 */
[----:B--2---:R-:W-:Y:S01]  /*0580*/  IMAD.WIDE.U32 R14, R5, 0x4, R14 ;  /* 0x00000004050e7825 */ /* 0x004fe200078e000e */
[----:B------:R-:W-:Y:S02]  /*0590*/  IADD3.X R5, PT, PT, RZ, RZ, RZ, P1, !PT ;  /* 0x000000ffff057210 */ /* 0x000fe40000ffe4ff */
[----:B-1----:R-:W-:-:S03]  /*05a0*/  LEA R4, P1, R10, UR6, 0x2 ;  /* 0x000000060a047c11 */ /* 0x002fc6000f8210ff */
[----:B------:R-:W3:Y:S01]  /*05b0*/  LDG.E R15, desc[UR4][R14.64] ;  /* 0x000000040e0f7981 */ /* 0x000ee2000c1e1900 */
[----:B------:R-:W-:Y:S01]  /*05c0*/  LEA.HI.X R5, R10, UR7, R5, 0x2, P1 ;  /* 0x000000070a057c11 */ /* 0x000fe200088f1405 */
[C---:B------:R-:W-:Y:S02]  /*05d0*/  IMAD.WIDE R10, R3.reuse, 0x4, R8 ;  /* 0x00000004030a7825 */ /* 0x040fe400078e0208 */
[----:B------:R-:W2:Y:S04]  /*05e0*/  LDG.E R8, desc[UR4][R8.64] ;  /* 0x0000000408087981 */ /* 0x000ea8000c1e1900 */
[----:B------:R-:W2:Y:S01]  /*05f0*/  LDG.E R17, desc[UR4][R4.64+0x4] ;  /* 0x0000040404117981 */ /* 0x000ea2000c1e1900 */
[----:B------:R-:W-:-:S03]  /*0600*/  IMAD.WIDE R12, R3, 0x4, R10 ;  /* 0x00000004030c7825 */ /* 0x000fc600078e020a */
[----:B------:R-:W4:Y:S04]  /*0610*/  LDG.E R22, desc[UR4][R10.64] ;  /* 0x000000040a167981 */ /* 0x000f28000c1e1900 */
[----:B------:R-:W4:Y:S04]  /*0620*/  LDG.E R18, desc[UR4][R4.64+0x8] ;  /* 0x0000080404127981 */ /* 0x000f28000c1e1900 */
[----:B------:R-:W5:Y:S04]  /*0630*/  LDG.E R26, desc[UR4][R4.64+0xc] ;  /* 0x00000c04041a7981 */ /* 0x000f68000c1e1900 */
[----:B------:R-:W5:Y:S01]  /*0640*/  LDG.E R12, desc[UR4][R12.64] ;  /* 0x000000040c0c7981 */ /* 0x000f62000c1e1900 */
[----:B------:R-:W-:Y:S01]  /*0650*/  IADD3 R21, PT, PT, R21, 0x4, RZ ;  /* 0x0000000415157810 */ /* 0x000fe20007ffe0ff */
[----:B---3--:R-:W-:-:S04]  /*0660*/  FFMA R24, R15, R6, R24 ;  /* 0x000000060f187223 */ /* 0x008fc80000000018 */
[----:B--2---:R-:W-:-:S04]  /*0670*/  FFMA R17, R17, R8, R24 ;  /* 0x0000000811117223 */ /* 0x004fc80000000018 */
[----:B----4-:R-:W-:-:S04]  /*0680*/  FFMA R17, R18, R22, R17 ;  /* 0x0000001612117223 */ /* 0x010fc80000000011 */
[----:B-----5:R-:W-:-:S07]  /*0690*/  FFMA R24, R26, R12, R17 ;  /* 0x0000000c1a187223 */ /* 0x020fce0000000011 */
.L_x_3:
[----:B------:R-:W-:Y:S05]  /*06a0*/  @!P0 BRA `(.L_x_0) ;  /* 0x00000000007c8947 */ /* 0x000fea0003800000 */
[----:B------:R-:W-:Y:S01]  /*06b0*/  ISETP.NE.AND P1, PT, R16, 0x1, PT ;  /* 0x000000011000780c */ /* 0x000fe20003f25270 */
[----:B------:R-:W0:Y:S01]  /*06c0*/  LDC.64 R12, c[0x0][0x390] ;  /* 0x0000e400ff0c7b82 */ /* 0x000e220000000a00 */
[----:B------:R-:W-:-:S04]  /*06d0*/  LOP3.LUT R2, R2, 0x1, RZ, 0xc0, !PT ;  /* 0x0000000102027812 */ /* 0x000fc800078ec0ff */
[----:B------:R-:W-:-:S03]  /*06e0*/  ISETP.NE.U32.AND P0, PT, R2, 0x1, PT ;  /* 0x000000010200780c */ /* 0x000fc60003f05070 */
[----:B------:R-:W1:Y:S04]  /*06f0*/  LDC.64 R10, c[0x0][0x398] ;  /* 0x0000e600ff0a7b82 */ /* 0x000e680000000a00 */
[CC--:B------:R-:W-:Y:S02]  /*0700*/  @P1 IADD3 R15, PT, PT, R20.reuse, R21.reuse, RZ ;  /* 0x00000015140f1210 */ /* 0x0c0fe40007ffe0ff */
[----:B------:R-:W-:Y:S02]  /*0710*/  @P1 IADD3 R2, P2, PT, R20, R21, RZ ;  /* 0x0000001514021210 */ /* 0x000fe40007f5e0ff */
[----:B------:R-:W2:Y:S02]  /*0720*/  @P1 LDC.64 R4, c[0x0][0x390] ;  /* 0x0000e400ff041b82 */ /* 0x000ea40000000a00 */
[----:B------:R-:W-:-:S06]  /*0730*/  @P1 IADD3.X R14, PT, PT, RZ, RZ, RZ, P2, !PT ;  /* 0x000000ffff0e1210 */ /* 0x000fcc00017fe4ff */
[----:B------:R-:W3:Y:S01]  /*0740*/  LDC.64 R6, c[0x0][0x390] ;  /* 0x0000e400ff067b82 */ /* 0x000ee20000000a00 */
[----:B0-----:R-:W-:-:S04]  /*0750*/  @P1 IMAD.WIDE.U32 R12, R15, 0x4, R12 ;  /* 0x000000040f0c1825 */ /* 0x001fc800078e000c */
[C---:B------:R-:W-:Y:S01]  /*0760*/  @P1 IMAD R15, R21.reuse, R3, R0 ;  /* 0x00000003150f1224 */ /* 0x040fe200078e0200 */
[----:B------:R-:W-:Y:S01]  /*0770*/  @P1 IADD3 R21, PT, PT, R21, 0x2, RZ ;  /* 0x0000000215151810 */ /* 0x000fe20007ffe0ff */
[----:B------:R-:W4:Y:S01]  /*0780*/  @P1 LDG.E R13, desc[UR4][R12.64] ;  /* 0x000000040c0d1981 */ /* 0x000f22000c1e1900 */
[----:B------:R-:W0:Y:S01]  /*0790*/  LDC.64 R8, c[0x0][0x398] ;  /* 0x0000e600ff087b82 */ /* 0x000e220000000a00 */
[----:B-1----:R-:W-:Y:S01]  /*07a0*/  @P1 IMAD.WIDE R10, R15, 0x4, R10 ;  /* 0x000000040f0a1825 */ /* 0x002fe200078e020a */
[----:B------:R-:W-:Y:S02]  /*07b0*/  @!P0 IADD3 R17, PT, PT, R20, R21, RZ ;  /* 0x0000001514118210 */ /* 0x000fe40007ffe0ff */
[----:B--2---:R-:W-:Y:S01]  /*07c0*/  @P1 LEA R4, P2, R2, R4, 0x2 ;  /* 0x0000000402041211 */ /* 0x004fe200078410ff */
[----:B------:R-:W-:-:S03]  /*07d0*/  @!P0 IMAD R21, R21, R3, R0 ;  /* 0x0000000315158224 */ /* 0x000fc600078e0200 */
[----:B------:R-:W-:Y:S01]  /*07e0*/  @P1 LEA.HI.X R5, R2, R5, R14, 0x2, P2 ;  /* 0x0000000502051211 */ /* 0x000fe200010f140e */
[----:B------:R-:W-:Y:S01]  /*07f0*/  @P1 IMAD.WIDE R14, R3, 0x4, R10 ;  /* 0x00000004030e1825 */ /* 0x000fe200078e020a */
[----:B------:R-:W4:Y:S03]  /*0800*/  @P1 LDG.E R2, desc[UR4][R10.64] ;  /* 0x000000040a021981 */ /* 0x000f26000c1e1900 */
[----:B---3--:R-:W-:Y:S01]  /*0810*/  @!P0 IMAD.WIDE.U32 R6, R17, 0x4, R6 ;  /* 0x0000000411068825 */ /* 0x008fe200078e0006 */
[----:B------:R-:W2:Y:S04]  /*0820*/  @P1 LDG.E R5, desc[UR4][R4.64+0x4] ;  /* 0x0000040404051981 */ /* 0x000ea8000c1e1900 */
[----:B------:R-:W2:Y:S01]  /*0830*/  @P1 LDG.E R14, desc[UR4][R14.64] ;  /* 0x000000040e0e1981 */ /* 0x000ea2000c1e1900 */
[----:B0-----:R-:W-:-:S03]  /*0840*/  @!P0 IMAD.WIDE R8, R21, 0x4, R8 ;  /* 0x0000000415088825 */ /* 0x001fc600078e0208 */
[----:B------:R-:W3:Y:S04]  /*0850*/  @!P0 LDG.E R7, desc[UR4][R6.64] ;  /* 0x0000000406078981 */ /* 0x000ee8000c1e1900 */
[----:B------:R-:W3:Y:S01]  /*0860*/  @!P0 LDG.E R8, desc[UR4][R8.64] ;  /* 0x0000000408088981 */ /* 0x000ee2000c1e1900 */
[----:B----4-:R-:W-:-:S04]  /*0870*/  @P1 FFMA R2, R13, R2, R24 ;  /* 0x000000020d021223 */ /* 0x010fc80000000018 */
[----:B--2---:R-:W-:-:S04]  /*0880*/  @P1 FFMA R24, R5, R14, R2 ;  /* 0x0000000e05181223 */ /* 0x004fc80000000002 */
[----:B---3--:R-:W-:-:S07]  /*0890*/  @!P0 FFMA R24, R7, R8, R24 ;  /* 0x0000000807188223 */ /* 0x008fce0000000018 */
.L_x_0:
[----:B------:R-:W0:Y:S01]  /*08a0*/  LDC.64 R4, c[0x0][0x3a0] ;  /* 0x0000e800ff047b82 */ /* 0x000e220000000a00 */
[----:B------:R-:W-:-:S04]  /*08b0*/  IMAD R3, R19, R3, R0 ;  /* 0x0000000313037224 */ /* 0x000fc800078e0200 */
[----:B0-----:R-:W-:-:S05]  /*08c0*/  IMAD.WIDE R2, R3, 0x4, R4 ;  /* 0x0000000403027825 */ /* 0x001fca00078e0204 */
[----:B------:R-:W-:Y:S01]  /*08d0*/  STG.E desc[UR4][R2.64], R24 ;  /* 0x0000001802007986 */ /* 0x000fe2000c101904 */
[----:B------:R-:W-:Y:S05]  /*08e0*/  EXIT ;  /* 0x000000000000794d */ /* 0x000fea0003800000 */
.L_x_4:
[----:B------:R-:W-:-:S00]  /*08f0*/  BRA `(.L_x_4) ;  /* 0xfffffffc00fc7947 */ /* 0x000fc0000383ffff */
[----:B------:R-:W-:-:S00]  /*0900*/  NOP ;  /* 0x0000000000007918 */ /* 0x000fc00000000000 */
[----:B------:R-:W-:-:S00]  /*0910*/  NOP ;  /* 0x0000000000007918 */ /* 0x000fc00000000000 */
[----:B------:R-:W-:-:S00]  /*0920*/  NOP ;  /* 0x0000000000007918 */ /* 0x000fc00000000000 */
[----:B------:R-:W-:-:S00]  /*0930*/  NOP ;  /* 0x0000000000007918 */ /* 0x000fc00000000000 */
[----:B------:R-:W-:-:S00]  /*0940*/  NOP ;  /* 0x0000000000007918 */ /* 0x000fc00000000000 */
[----:B------:R-:W-:-:S00]  /*0950*/  NOP ;  /* 0x0000000000007918 */ /* 0x000fc00000000000 */
[----:B------:R-:W-:-:S00]  /*0960*/  NOP ;  /* 0x0000000000007918 */ /* 0x000fc00000000000 */
[----:B------:R-:W-:-:S00]  /*0970*/  NOP ;  /* 0x0000000000007918 */ /* 0x000fc00000000000 */
.L_x_5:


//--------------------- .nv.shared.reserved.0     --------------------------
	.section	.nv.shared.reserved.0,"aw",@nobits
	.weak		__nv_reservedSMEM_offset_0_alias
	.size		__nv_reservedSMEM_offset_0_alias, 0, 64
	.other		__nv_reservedSMEM_offset_0_alias,@"STO_CUDA_RESERVED_SHARED STV_DEFAULT"
__nv_reservedSMEM_offset_0_alias:
	.zero		0
	.zero		64


//--------------------- .nv.constant0._Z7mysgemmiiiPKfS0_Pf --------------------------
	.section	.nv.constant0._Z7mysgemmiiiPKfS0_Pf,"a",@progbits
	.sectionflags	@""
	.align	4
.nv.constant0._Z7mysgemmiiiPKfS0_Pf:
	.zero		936


//--------------------- SYMBOLS --------------------------

	.type		.nv.reservedSmem.offset0,@object
	.size		.nv.reservedSmem.offset0,0x4
